//
// Generated by NVIDIA NVVM Compiler
//
// Compiler Build ID: CL-36424714
// Cuda compilation tools, release 13.0, V13.0.88
// Based on NVVM 20.0.0
//

.version 9.0
.target sm_100
.address_size 64

	// .globl	_Z12matAddKernelPfS_S_i

.visible .entry _Z12matAddKernelPfS_S_i(
	.param .u64 .ptr .align 1 _Z12matAddKernelPfS_S_i_param_0,
	.param .u64 .ptr .align 1 _Z12matAddKernelPfS_S_i_param_1,
	.param .u64 .ptr .align 1 _Z12matAddKernelPfS_S_i_param_2,
	.param .u32 _Z12matAddKernelPfS_S_i_param_3
)
{
	.reg .pred 	%p<2>;
	.reg .b32 	%r<14>;
	.reg .b32 	%f<4>;
	.reg .b64 	%rd<11>;

	ld.param.u64 	%rd1, [_Z12matAddKernelPfS_S_i_param_0];
	ld.param.u64 	%rd2, [_Z12matAddKernelPfS_S_i_param_1];
	ld.param.u64 	%rd3, [_Z12matAddKernelPfS_S_i_param_2];
	ld.param.u32 	%r4, [_Z12matAddKernelPfS_S_i_param_3];
	mov.u32 	%r5, %ntid.x;
	mov.u32 	%r6, %ctaid.x;
	mov.u32 	%r7, %tid.x;
	mad.lo.s32 	%r1, %r5, %r6, %r7;
	mov.u32 	%r8, %ntid.y;
	mov.u32 	%r9, %ctaid.y;
	mov.u32 	%r10, %tid.y;
	mad.lo.s32 	%r11, %r8, %r9, %r10;
	max.s32 	%r12, %r1, %r11;
	setp.ge.s32 	%p1, %r12, %r4;
	@%p1 bra 	$L__BB0_2;
	cvta.to.global.u64 	%rd4, %rd1;
	cvta.to.global.u64 	%rd5, %rd2;
	cvta.to.global.u64 	%rd6, %rd3;
	mad.lo.s32 	%r13, %r4, %r11, %r1;
	mul.wide.s32 	%rd7, %r13, 4;
	add.s64 	%rd8, %rd4, %rd7;
	ld.global.f32 	%f1, [%rd8];
	add.s64 	%rd9, %rd5, %rd7;
	ld.global.f32 	%f2, [%rd9];
	add.f32 	%f3, %f1, %f2;
	add.s64 	%rd10, %rd6, %rd7;
	st.global.f32 	[%rd10], %f3;
$L__BB0_2:
	ret;

}


// ===== COMPILED SASS (sm_100) =====

	.target	sm_100

	.elftype	@"ET_EXEC"


//--------------------- .note.nv.tkinfo           --------------------------
	.section	.note.nv.tkinfo,"",@"SHT_NOTE"
	.sectionflags	@"SHF_NOTE_NV_TKINFO"
	.tkinfo
        /*0018*/ 	.word	0x00000002
        /*0030*/ 	.string	""
        /*0030*/ 	.string	"ptxas"
        /*0030*/ 	.string	"Cuda compilation tools, release 13.0, V13.0.88"
        /*0030*/ 	.string	"Build cuda_13.0.r13.0/compiler.36424714_0"
        /*0030*/ 	.string	"-arch sm_100 -m 64 "



//--------------------- .note.nv.cuinfo           --------------------------
	.section	.note.nv.cuinfo,"",@"SHT_NOTE"
	.sectionflags	@"SHF_NOTE_NV_CUINFO"
        /*0018*/ 	.short	0x0002
        /*001a*/ 	.short	0x0064
        /*001c*/ 	.short	0x0082
	.zero		2


//--------------------- .nv.info                  --------------------------
	.section	.nv.info,"",@"SHT_CUDA_INFO"
	.align	4


	//----- nvinfo : EIATTR_REGCOUNT
	.align		4
        /*0000*/ 	.byte	0x04, 0x2f
        /*0002*/ 	.short	(.L_1 - .L_0)
	.align		4
.L_0:
        /*0004*/ 	.word	index@(_Z12matAddKernelPfS_S_i)
        /*0008*/ 	.word	0x0000000c


	//----- nvinfo : EIATTR_FRAME_SIZE
	.align		4
.L_1:
        /*000c*/ 	.byte	0x04, 0x11
        /*000e*/ 	.short	(.L_3 - .L_2)
	.align		4
.L_2:
        /*0010*/ 	.word	index@(_Z12matAddKernelPfS_S_i)
        /*0014*/ 	.word	0x00000000


	//----- nvinfo : EIATTR_MIN_STACK_SIZE
	.align		4
.L_3:
        /*0018*/ 	.byte	0x04, 0x12
        /*001a*/ 	.short	(.L_5 - .L_4)
	.align		4
.L_4:
        /*001c*/ 	.word	index@(_Z12matAddKernelPfS_S_i)
        /*0020*/ 	.word	0x00000000
.L_5:


//--------------------- .nv.compat                --------------------------
	.section	.nv.compat,"",@"SHT_CUDA_COMPAT_INFO"
	.align	4
        /*0000*/ 	.byte	0x02, 0x09, 0x00, 0x00, 0x02, 0x02, 0x01, 0x00, 0x02, 0x05, 0x05, 0x00, 0x03, 0x07, 0x01, 0x01
        /*0010*/ 	.byte	0x02, 0x03, 0x00, 0x00, 0x02, 0x06, 0x01, 0x00, 0x04, 0x0b, 0x08, 0x00, 0x09, 0x00, 0x00, 0x00
        /*0020*/ 	.byte	0x00, 0x00, 0x00, 0x00


//--------------------- .nv.info._Z12matAddKernelPfS_S_i --------------------------
	.section	.nv.info._Z12matAddKernelPfS_S_i,"",@"SHT_CUDA_INFO"
	.sectionflags	@""
	.align	4


	//----- nvinfo : EIATTR_CUDA_API_VERSION
	.align		4
        /*0000*/ 	.byte	0x04, 0x37
        /*0002*/ 	.short	(.L_7 - .L_6)
.L_6:
        /*0004*/ 	.word	0x00000082


	//----- nvinfo : EIATTR_KPARAM_INFO
	.align		4
.L_7:
        /*0008*/ 	.byte	0x04, 0x17
        /*000a*/ 	.short	(.L_9 - .L_8)
.L_8:
        /*000c*/ 	.word	0x00000000
        /*0010*/ 	.short	0x0003
        /*0012*/ 	.short	0x0018
        /*0014*/ 	.byte	0x00, 0xf0, 0x11, 0x00


	//----- nvinfo : EIATTR_KPARAM_INFO
	.align		4
.L_9:
        /*0018*/ 	.byte	0x04, 0x17
        /*001a*/ 	.short	(.L_11 - .L_10)
.L_10:
        /*001c*/ 	.word	0x00000000
        /*0020*/ 	.short	0x0002
        /*0022*/ 	.short	0x0010
        /*0024*/ 	.byte	0x00, 0xf5, 0x21, 0x00


	//----- nvinfo : EIATTR_KPARAM_INFO
	.align		4
.L_11:
        /*0028*/ 	.byte	0x04, 0x17
        /*002a*/ 	.short	(.L_13 - .L_12)
.L_12:
        /*002c*/ 	.word	0x00000000
        /*0030*/ 	.short	0x0001
        /*0032*/ 	.short	0x0008
        /*0034*/ 	.byte	0x00, 0xf5, 0x21, 0x00


	//----- nvinfo : EIATTR_KPARAM_INFO
	.align		4
.L_13:
        /*0038*/ 	.byte	0x04, 0x17
        /*003a*/ 	.short	(.L_15 - .L_14)
.L_14:
        /*003c*/ 	.word	0x00000000
        /*0040*/ 	.short	0x0000
        /*0042*/ 	.short	0x0000
        /*0044*/ 	.byte	0x00, 0xf5, 0x21, 0x00


	//----- nvinfo : EIATTR_SPARSE_MMA_MASK
	.align		4
.L_15:
        /*0048*/ 	.byte	0x03, 0x50
        /*004a*/ 	.short	0x0000


	//----- nvinfo : EIATTR_MAXREG_COUNT
	.align		4
        /*004c*/ 	.byte	0x03, 0x1b
        /*004e*/ 	.short	0x00ff


	//----- nvinfo : EIATTR_MERCURY_ISA_VERSION
	.align		4
        /*0050*/ 	.byte	0x03, 0x5f
        /*0052*/ 	.short	0x0101


	//----- nvinfo : EIATTR_VRC_CTA_INIT_COUNT
	.align		4
        /*0054*/ 	.byte	0x02, 0x4a
	.zero		1
	.zero		1


	//----- nvinfo : EIATTR_EXIT_INSTR_OFFSETS
	.align		4
        /*0058*/ 	.byte	0x04, 0x1c
        /*005a*/ 	.short	(.L_17 - .L_16)


	//   ....[0]....
.L_16:
        /*005c*/ 	.word	0x000000c0


	//   ....[1]....
        /*0060*/ 	.word	0x00000190


	//----- nvinfo : EIATTR_CBANK_PARAM_SIZE
	.align		4
.L_17:
        /*0064*/ 	.byte	0x03, 0x19
        /*0066*/ 	.short	0x001c


	//----- nvinfo : EIATTR_PARAM_CBANK
	.align		4
        /*0068*/ 	.byte	0x04, 0x0a
        /*006a*/ 	.short	(.L_19 - .L_18)
	.align		4
.L_18:
        /*006c*/ 	.word	index@(.nv.constant0._Z12matAddKernelPfS_S_i)
        /*0070*/ 	.short	0x0380
        /*0072*/ 	.short	0x001c


	//----- nvinfo : EIATTR_SW_WAR
	.align		4
.L_19:
        /*0074*/ 	.byte	0x04, 0x36
        /*0076*/ 	.short	(.L_21 - .L_20)
.L_20:
        /*0078*/ 	.word	0x00000008
.L_21:


//--------------------- .nv.callgraph             --------------------------
	.section	.nv.callgraph,"",@"SHT_CUDA_CALLGRAPH"
	.align	4
	.sectionentsize	8
	.align		4
        /*0000*/ 	.word	0x00000000
	.align		4
        /*0004*/ 	.word	0xffffffff
	.align		4
        /*0008*/ 	.word	0x00000000
	.align		4
        /*000c*/ 	.word	0xfffffffe
	.align		4
        /*0010*/ 	.word	0x00000000
	.align		4
        /*0014*/ 	.word	0xfffffffd
	.align		4
        /*0018*/ 	.word	0x00000000
	.align		4
        /*001c*/ 	.word	0xfffffffc


//--------------------- .text._Z12matAddKernelPfS_S_i --------------------------
	.section	.text._Z12matAddKernelPfS_S_i,"ax",@progbits
	.align	128
        .global         _Z12matAddKernelPfS_S_i
        .type           _Z12matAddKernelPfS_S_i,@function
        .size           _Z12matAddKernelPfS_S_i,(.L_x_1 - _Z12matAddKernelPfS_S_i)
        .other          _Z12matAddKernelPfS_S_i,@"STO_CUDA_ENTRY STV_DEFAULT"
_Z12matAddKernelPfS_S_i:
.text._Z12matAddKernelPfS_S_i:
[----:B------:R-:W-:Y:S01]  /*0000*/  LDC R1, c[0x0][0x37c] ;  /* 0x0000df00ff017b82 */ /* 0x000fe20000000800 */
[----:B------:R-:W0:Y:S01]  /*0010*/  S2R R0, SR_CTAID.X ;  /* 0x0000000000007919 */ /* 0x000e220000002500 */
[----:B------:R-:W0:Y:S01]  /*0020*/  LDCU UR4, c[0x0][0x360] ;  /* 0x00006c00ff0477ac */ /* 0x000e220008000800 */
[----:B------:R-:W0:Y:S01]  /*0030*/  S2R R3, SR_TID.X ;  /* 0x0000000000037919 */ /* 0x000e220000002100 */
[----:B------:R-:W1:Y:S01]  /*0040*/  LDCU UR5, c[0x0][0x364] ;  /* 0x00006c80ff0577ac */ /* 0x000e620008000800 */
[----:B------:R-:W1:Y:S01]  /*0050*/  S2R R7, SR_CTAID.Y ;  /* 0x0000000000077919 */ /* 0x000e620000002600 */
[----:B------:R-:W2:Y:S01]  /*0060*/  LDCU UR6, c[0x0][0x398] ;  /* 0x00007300ff0677ac */ /* 0x000ea20008000800 */
[----:B------:R-:W1:Y:S01]  /*0070*/  S2R R2, SR_TID.Y ;  /* 0x0000000000027919 */ /* 0x000e620000002200 */
[----:B0-----:R-:W-:Y:S02]  /*0080*/  IMAD R0, R0, UR4, R3 ;  /* 0x0000000400007c24 */ /* 0x001fe4000f8e0203 */
[----:B-1----:R-:W-:-:S05]  /*0090*/  IMAD R7, R7, UR5, R2 ;  /* 0x0000000507077c24 */ /* 0x002fca000f8e0202 */
[----:B------:R-:W-:-:S04]  /*00a0*/  VIMNMX R2, PT, PT, R0, R7, !PT ;  /* 0x0000000700027248 */ /* 0x000fc80007fe0100 */
[----:B--2---:R-:W-:-:S13]  /*00b0*/  ISETP.GE.AND P0, PT, R2, UR6, PT ;  /* 0x0000000602007c0c */ /* 0x004fda000bf06270 */
[----:B------:R-:W-:Y:S05]  /*00c0*/  @P0 EXIT ;  /* 0x000000000000094d */ /* 0x000fea0003800000 */
[----:B------:R-:W0:Y:S01]  /*00d0*/  LDC.64 R2, c[0x0][0x380] ;  /* 0x0000e000ff027b82 */ /* 0x000e220000000a00 */
[----:B------:R-:W1:Y:S01]  /*00e0*/  LDCU.64 UR4, c[0x0][0x358] ;  /* 0x00006b00ff0477ac */ /* 0x000e620008000a00 */
[----:B------:R-:W-:-:S06]  /*00f0*/  IMAD R9, R7, UR6, R0 ;  /* 0x0000000607097c24 */ /* 0x000fcc000f8e0200 */
[----:B------:R-:W2:Y:S08]  /*0100*/  LDC.64 R4, c[0x0][0x388] ;  /* 0x0000e200ff047b82 */ /* 0x000eb00000000a00 */
[----:B------:R-:W3:Y:S01]  /*0110*/  LDC.64 R6, c[0x0][0x390] ;  /* 0x0000e400ff067b82 */ /* 0x000ee20000000a00 */
[----:B0-----:R-:W-:-:S06]  /*0120*/  IMAD.WIDE R2, R9, 0x4, R2 ;  /* 0x0000000409027825 */ /* 0x001fcc00078e0202 */
[----:B-1----:R-:W4:Y:S01]  /*0130*/  LDG.E R2, desc[UR4][R2.64] ;  /* 0x0000000402027981 */ /* 0x002f22000c1e1900 */
[----:B--2---:R-:W-:-:S06]  /*0140*/  IMAD.WIDE R4, R9, 0x4, R4 ;  /* 0x0000000409047825 */ /* 0x004fcc00078e0204 */
[----:B------:R-:W4:Y:S01]  /*0150*/  LDG.E R5, desc[UR4][R4.64] ;  /* 0x0000000404057981 */ /* 0x000f22000c1e1900 */
[----:B---3--:R-:W-:-:S04]  /*0160*/  IMAD.WIDE R6, R9, 0x4, R6 ;  /* 0x0000000409067825 */ /* 0x008fc800078e0206 */
[----:B----4-:R-:W-:-:S05]  /*0170*/  FADD R9, R2, R5 ;  /* 0x0000000502097221 */ /* 0x010fca0000000000 */
[----:B------:R-:W-:Y:S01]  /*0180*/  STG.E desc[UR4][R6.64], R9 ;  /* 0x0000000906007986 */ /* 0x000fe2000c101904 */
[----:B------:R-:W-:Y:S05]  /*0190*/  EXIT ;  /* 0x000000000000794d */ /* 0x000fea0003800000 */
.L_x_0:
[----:B------:R-:W-:-:S00]  /*01a0*/  BRA `(.L_x_0) ;  /* 0xfffffffc00fc7947 */ /* 0x000fc0000383ffff */
[----:B------:R-:W-:-:S00]  /*01b0*/  NOP ;  /* 0x0000000000007918 */ /* 0x000fc00000000000 */
        /* <DEDUP_REMOVED lines=12> */
.L_x_1:


//--------------------- .nv.shared.reserved.0     --------------------------
	.section	.nv.shared.reserved.0,"aw",@nobits
	.weak		__nv_reservedSMEM_offset_0_alias
	.size		__nv_reservedSMEM_offset_0_alias, 0, 64
	.other		__nv_reservedSMEM_offset_0_alias,@"STO_CUDA_RESERVED_SHARED STV_DEFAULT"
__nv_reservedSMEM_offset_0_alias:
	.zero		0
	.zero		64


//--------------------- .nv.constant0._Z12matAddKernelPfS_S_i --------------------------
	.section	.nv.constant0._Z12matAddKernelPfS_S_i,"a",@progbits
	.sectionflags	@""
	.align	4
.nv.constant0._Z12matAddKernelPfS_S_i:
	.zero		924


//--------------------- SYMBOLS --------------------------

	.type		.nv.reservedSmem.offset0,@object
	.size		.nv.reservedSmem.offset0,0x4
